//
// Generated by NVIDIA NVVM Compiler
//
// Compiler Build ID: CL-36424714
// Cuda compilation tools, release 13.0, V13.0.88
// Based on NVVM 20.0.0
//

.version 9.0
.target sm_100
.address_size 64

	// .globl	_Z6kernelPfS_S_

.visible .entry _Z6kernelPfS_S_(
	.param .u64 .ptr .align 1 _Z6kernelPfS_S__param_0,
	.param .u64 .ptr .align 1 _Z6kernelPfS_S__param_1,
	.param .u64 .ptr .align 1 _Z6kernelPfS_S__param_2
)
{
	.reg .pred 	%p<3>;
	.reg .b32 	%r<14>;
	.reg .b32 	%f<34>;
	.reg .b64 	%rd<21>;

	ld.param.u64 	%rd8, [_Z6kernelPfS_S__param_0];
	ld.param.u64 	%rd9, [_Z6kernelPfS_S__param_1];
	ld.param.u64 	%rd10, [_Z6kernelPfS_S__param_2];
	cvta.to.global.u64 	%rd11, %rd10;
	cvta.to.global.u64 	%rd12, %rd9;
	cvta.to.global.u64 	%rd13, %rd8;
	mov.u32 	%r5, %tid.x;
	mov.u32 	%r6, %ntid.x;
	mov.u32 	%r7, %ctaid.x;
	mov.u32 	%r8, %nctaid.x;
	mul.lo.s32 	%r9, %r7, %r8;
	mad.lo.s32 	%r1, %r5, %r6, %r9;
	and.b32  	%r10, %r1, 4095;
	mul.wide.u32 	%rd14, %r1, 4;
	add.s64 	%rd1, %rd11, %rd14;
	shr.u32 	%r11, %r1, 12;
	and.b32  	%r12, %r11, 4095;
	mul.wide.u32 	%rd15, %r12, 16384;
	add.s64 	%rd16, %rd15, %rd13;
	add.s64 	%rd20, %rd16, 16;
	mul.wide.u32 	%rd17, %r10, 4;
	add.s64 	%rd18, %rd17, %rd12;
	add.s64 	%rd19, %rd18, 65536;
	mov.b32 	%r13, 0;
$L__BB0_1:
	setp.gt.u32 	%p1, %r1, 16777215;
	@%p1 bra 	$L__BB0_3;
	ld.global.f32 	%f1, [%rd20+-16];
	ld.global.f32 	%f2, [%rd19+-65536];
	add.f32 	%f3, %f1, %f2;
	ld.global.f32 	%f4, [%rd1];
	add.f32 	%f5, %f4, %f3;
	st.global.f32 	[%rd1], %f5;
	ld.global.f32 	%f6, [%rd20+-12];
	ld.global.f32 	%f7, [%rd19+-49152];
	add.f32 	%f8, %f6, %f7;
	add.f32 	%f9, %f5, %f8;
	st.global.f32 	[%rd1], %f9;
	ld.global.f32 	%f10, [%rd20+-8];
	ld.global.f32 	%f11, [%rd19+-32768];
	add.f32 	%f12, %f10, %f11;
	add.f32 	%f13, %f9, %f12;
	st.global.f32 	[%rd1], %f13;
	ld.global.f32 	%f14, [%rd20+-4];
	ld.global.f32 	%f15, [%rd19+-16384];
	add.f32 	%f16, %f14, %f15;
	add.f32 	%f17, %f13, %f16;
	st.global.f32 	[%rd1], %f17;
	ld.global.f32 	%f18, [%rd20];
	ld.global.f32 	%f19, [%rd19];
	add.f32 	%f20, %f18, %f19;
	add.f32 	%f21, %f17, %f20;
	st.global.f32 	[%rd1], %f21;
	ld.global.f32 	%f22, [%rd20+4];
	ld.global.f32 	%f23, [%rd19+16384];
	add.f32 	%f24, %f22, %f23;
	add.f32 	%f25, %f21, %f24;
	st.global.f32 	[%rd1], %f25;
	ld.global.f32 	%f26, [%rd20+8];
	ld.global.f32 	%f27, [%rd19+32768];
	add.f32 	%f28, %f26, %f27;
	add.f32 	%f29, %f25, %f28;
	st.global.f32 	[%rd1], %f29;
	ld.global.f32 	%f30, [%rd20+12];
	ld.global.f32 	%f31, [%rd19+49152];
	add.f32 	%f32, %f30, %f31;
	add.f32 	%f33, %f29, %f32;
	st.global.f32 	[%rd1], %f33;
$L__BB0_3:
	add.s32 	%r13, %r13, 8;
	add.s64 	%rd20, %rd20, 32;
	add.s64 	%rd19, %rd19, 131072;
	setp.ne.s32 	%p2, %r13, 4096;
	@%p2 bra 	$L__BB0_1;
	ret;

}


// ===== COMPILED SASS (sm_100) =====

	.target	sm_100

	.elftype	@"ET_EXEC"


//--------------------- .note.nv.tkinfo           --------------------------
	.section	.note.nv.tkinfo,"",@"SHT_NOTE"
	.sectionflags	@"SHF_NOTE_NV_TKINFO"
	.tkinfo
        /*0018*/ 	.word	0x00000002
        /*0030*/ 	.string	""
        /*0030*/ 	.string	"ptxas"
        /*0030*/ 	.string	"Cuda compilation tools, release 13.0, V13.0.88"
        /*0030*/ 	.string	"Build cuda_13.0.r13.0/compiler.36424714_0"
        /*0030*/ 	.string	"-arch sm_100 -m 64 "



//--------------------- .note.nv.cuinfo           --------------------------
	.section	.note.nv.cuinfo,"",@"SHT_NOTE"
	.sectionflags	@"SHF_NOTE_NV_CUINFO"
        /*0018*/ 	.short	0x0002
        /*001a*/ 	.short	0x0064
        /*001c*/ 	.short	0x0082
	.zero		2


//--------------------- .nv.info                  --------------------------
	.section	.nv.info,"",@"SHT_CUDA_INFO"
	.align	4


	//----- nvinfo : EIATTR_REGCOUNT
	.align		4
        /*0000*/ 	.byte	0x04, 0x2f
        /*0002*/ 	.short	(.L_1 - .L_0)
	.align		4
.L_0:
        /*0004*/ 	.word	index@(_Z6kernelPfS_S_)
        /*0008*/ 	.word	0x00000010


	//----- nvinfo : EIATTR_FRAME_SIZE
	.align		4
.L_1:
        /*000c*/ 	.byte	0x04, 0x11
        /*000e*/ 	.short	(.L_3 - .L_2)
	.align		4
.L_2:
        /*0010*/ 	.word	index@(_Z6kernelPfS_S_)
        /*0014*/ 	.word	0x00000000


	//----- nvinfo : EIATTR_MIN_STACK_SIZE
	.align		4
.L_3:
        /*0018*/ 	.byte	0x04, 0x12
        /*001a*/ 	.short	(.L_5 - .L_4)
	.align		4
.L_4:
        /*001c*/ 	.word	index@(_Z6kernelPfS_S_)
        /*0020*/ 	.word	0x00000000
.L_5:


//--------------------- .nv.compat                --------------------------
	.section	.nv.compat,"",@"SHT_CUDA_COMPAT_INFO"
	.align	4
        /*0000*/ 	.byte	0x02, 0x09, 0x00, 0x00, 0x02, 0x02, 0x01, 0x00, 0x02, 0x05, 0x05, 0x00, 0x03, 0x07, 0x01, 0x01
        /*0010*/ 	.byte	0x02, 0x03, 0x00, 0x00, 0x02, 0x06, 0x01, 0x00, 0x04, 0x0b, 0x08, 0x00, 0x09, 0x00, 0x00, 0x00
        /*0020*/ 	.byte	0x00, 0x00, 0x00, 0x00


//--------------------- .nv.info._Z6kernelPfS_S_  --------------------------
	.section	.nv.info._Z6kernelPfS_S_,"",@"SHT_CUDA_INFO"
	.sectionflags	@""
	.align	4


	//----- nvinfo : EIATTR_CUDA_API_VERSION
	.align		4
        /*0000*/ 	.byte	0x04, 0x37
        /*0002*/ 	.short	(.L_7 - .L_6)
.L_6:
        /*0004*/ 	.word	0x00000082


	//----- nvinfo : EIATTR_KPARAM_INFO
	.align		4
.L_7:
        /*0008*/ 	.byte	0x04, 0x17
        /*000a*/ 	.short	(.L_9 - .L_8)
.L_8:
        /*000c*/ 	.word	0x00000000
        /*0010*/ 	.short	0x0002
        /*0012*/ 	.short	0x0010
        /*0014*/ 	.byte	0x00, 0xf5, 0x21, 0x00


	//----- nvinfo : EIATTR_KPARAM_INFO
	.align		4
.L_9:
        /*0018*/ 	.byte	0x04, 0x17
        /*001a*/ 	.short	(.L_11 - .L_10)
.L_10:
        /*001c*/ 	.word	0x00000000
        /*0020*/ 	.short	0x0001
        /*0022*/ 	.short	0x0008
        /*0024*/ 	.byte	0x00, 0xf5, 0x21, 0x00


	//----- nvinfo : EIATTR_KPARAM_INFO
	.align		4
.L_11:
        /*0028*/ 	.byte	0x04, 0x17
        /*002a*/ 	.short	(.L_13 - .L_12)
.L_12:
        /*002c*/ 	.word	0x00000000
        /*0030*/ 	.short	0x0000
        /*0032*/ 	.short	0x0000
        /*0034*/ 	.byte	0x00, 0xf5, 0x21, 0x00


	//----- nvinfo : EIATTR_SPARSE_MMA_MASK
	.align		4
.L_13:
        /*0038*/ 	.byte	0x03, 0x50
        /*003a*/ 	.short	0x0000


	//----- nvinfo : EIATTR_MAXREG_COUNT
	.align		4
        /*003c*/ 	.byte	0x03, 0x1b
        /*003e*/ 	.short	0x00ff


	//----- nvinfo : EIATTR_MERCURY_ISA_VERSION
	.align		4
        /*0040*/ 	.byte	0x03, 0x5f
        /*0042*/ 	.short	0x0101


	//----- nvinfo : EIATTR_VRC_CTA_INIT_COUNT
	.align		4
        /*0044*/ 	.byte	0x02, 0x4a
	.zero		1
	.zero		1


	//----- nvinfo : EIATTR_EXIT_INSTR_OFFSETS
	.align		4
        /*0048*/ 	.byte	0x04, 0x1c
        /*004a*/ 	.short	(.L_15 - .L_14)


	//   ....[0]....
.L_14:
        /*004c*/ 	.word	0x000004e0


	//----- nvinfo : EIATTR_CRS_STACK_SIZE
	.align		4
.L_15:
        /*0050*/ 	.byte	0x04, 0x1e
        /*0052*/ 	.short	(.L_17 - .L_16)
.L_16:
        /*0054*/ 	.word	0x00000000


	//----- nvinfo : EIATTR_CBANK_PARAM_SIZE
	.align		4
.L_17:
        /*0058*/ 	.byte	0x03, 0x19
        /*005a*/ 	.short	0x0018


	//----- nvinfo : EIATTR_PARAM_CBANK
	.align		4
        /*005c*/ 	.byte	0x04, 0x0a
        /*005e*/ 	.short	(.L_19 - .L_18)
	.align		4
.L_18:
        /*0060*/ 	.word	index@(.nv.constant0._Z6kernelPfS_S_)
        /*0064*/ 	.short	0x0380
        /*0066*/ 	.short	0x0018


	//----- nvinfo : EIATTR_SW_WAR
	.align		4
.L_19:
        /*0068*/ 	.byte	0x04, 0x36
        /*006a*/ 	.short	(.L_21 - .L_20)
.L_20:
        /*006c*/ 	.word	0x00000008
.L_21:


//--------------------- .nv.callgraph             --------------------------
	.section	.nv.callgraph,"",@"SHT_CUDA_CALLGRAPH"
	.align	4
	.sectionentsize	8
	.align		4
        /*0000*/ 	.word	0x00000000
	.align		4
        /*0004*/ 	.word	0xffffffff
	.align		4
        /*0008*/ 	.word	0x00000000
	.align		4
        /*000c*/ 	.word	0xfffffffe
	.align		4
        /*0010*/ 	.word	0x00000000
	.align		4
        /*0014*/ 	.word	0xfffffffd
	.align		4
        /*0018*/ 	.word	0x00000000
	.align		4
        /*001c*/ 	.word	0xfffffffc


//--------------------- .text._Z6kernelPfS_S_     --------------------------
	.section	.text._Z6kernelPfS_S_,"ax",@progbits
	.align	128
        .global         _Z6kernelPfS_S_
        .type           _Z6kernelPfS_S_,@function
        .size           _Z6kernelPfS_S_,(.L_x_4 - _Z6kernelPfS_S_)
        .other          _Z6kernelPfS_S_,@"STO_CUDA_ENTRY STV_DEFAULT"
_Z6kernelPfS_S_:
.text._Z6kernelPfS_S_:
[----:B------:R-:W-:Y:S01]  /*0000*/  LDC R1, c[0x0][0x37c] ;  /* 0x0000df00ff017b82 */ /* 0x000fe20000000800 */
[----:B------:R-:W0:Y:S01]  /*0010*/  S2R R9, SR_TID.X ;  /* 0x0000000000097919 */ /* 0x000e220000002100 */
[----:B------:R-:W0:Y:S06]  /*0020*/  LDCU UR4, c[0x0][0x360] ;  /* 0x00006c00ff0477ac */ /* 0x000e2c0008000800 */
[----:B------:R-:W1:Y:S01]  /*0030*/  S2UR UR5, SR_CTAID.X ;  /* 0x00000000000579c3 */ /* 0x000e620000002500 */
[----:B------:R-:W2:Y:S07]  /*0040*/  LDCU.64 UR6, c[0x0][0x358] ;  /* 0x00006b00ff0677ac */ /* 0x000eae0008000a00 */
[----:B------:R-:W1:Y:S08]  /*0050*/  LDC R0, c[0x0][0x370] ;  /* 0x0000dc00ff007b82 */ /* 0x000e700000000800 */
[----:B------:R-:W3:Y:S08]  /*0060*/  LDC.64 R2, c[0x0][0x380] ;  /* 0x0000e000ff027b82 */ /* 0x000ef00000000a00 */
[----:B------:R-:W4:Y:S01]  /*0070*/  LDC.64 R4, c[0x0][0x388] ;  /* 0x0000e200ff047b82 */ /* 0x000f220000000a00 */
[----:B-1----:R-:W-:-:S07]  /*0080*/  IMAD R0, R0, UR5, RZ ;  /* 0x0000000500007c24 */ /* 0x002fce000f8e02ff */
[----:B------:R-:W1:Y:S01]  /*0090*/  LDC.64 R6, c[0x0][0x390] ;  /* 0x0000e400ff067b82 */ /* 0x000e620000000a00 */
[----:B0-----:R-:W-:Y:S01]  /*00a0*/  IMAD R9, R9, UR4, R0 ;  /* 0x0000000409097c24 */ /* 0x001fe2000f8e0200 */
[----:B------:R-:W-:-:S04]  /*00b0*/  UMOV UR4, URZ ;  /* 0x000000ff00047c82 */ /* 0x000fc80008000000 */
[----:B------:R-:W-:Y:S02]  /*00c0*/  SHF.R.U32.HI R0, RZ, 0xc, R9 ;  /* 0x0000000cff007819 */ /* 0x000fe40000011609 */
[C---:B------:R-:W-:Y:S02]  /*00d0*/  LOP3.LUT R11, R9.reuse, 0xfff, RZ, 0xc0, !PT ;  /* 0x00000fff090b7812 */ /* 0x040fe400078ec0ff */
[----:B------:R-:W-:Y:S02]  /*00e0*/  LOP3.LUT R13, R0, 0xfff, RZ, 0xc0, !PT ;  /* 0x00000fff000d7812 */ /* 0x000fe400078ec0ff */
[----:B------:R-:W-:Y:S01]  /*00f0*/  ISETP.GT.U32.AND P0, PT, R9, 0xffffff, PT ;  /* 0x00ffffff0900780c */ /* 0x000fe20003f04070 */
[----:B----4-:R-:W-:-:S04]  /*0100*/  IMAD.WIDE.U32 R4, R11, 0x4, R4 ;  /* 0x000000040b047825 */ /* 0x010fc800078e0004 */
[----:B---3--:R-:W-:Y:S01]  /*0110*/  IMAD.WIDE.U32 R2, R13, 0x4000, R2 ;  /* 0x000040000d027825 */ /* 0x008fe200078e0002 */
[----:B------:R-:W-:Y:S02]  /*0120*/  IADD3 R0, P2, PT, R4, 0x10000, RZ ;  /* 0x0001000004007810 */ /* 0x000fe40007f5e0ff */
[----:B------:R-:W-:Y:S02]  /*0130*/  IADD3 R8, P1, PT, R2, 0x10, RZ ;  /* 0x0000001002087810 */ /* 0x000fe40007f3e0ff */
[----:B------:R-:W-:Y:S02]  /*0140*/  IADD3.X R11, PT, PT, RZ, R5, RZ, P2, !PT ;  /* 0x00000005ff0b7210 */ /* 0x000fe400017fe4ff */
[----:B------:R-:W-:Y:S01]  /*0150*/  IADD3.X R13, PT, PT, RZ, R3, RZ, P1, !PT ;  /* 0x00000003ff0d7210 */ /* 0x000fe20000ffe4ff */
[----:B-12---:R-:W-:-:S08]  /*0160*/  IMAD.WIDE.U32 R2, R9, 0x4, R6 ;  /* 0x0000000409027825 */ /* 0x006fd000078e0006 */
.L_x_2:
[----:B------:R-:W-:Y:S01]  /*0170*/  UIADD3 UR4, UPT, UPT, UR4, 0x8, URZ ;  /* 0x0000000804047890 */ /* 0x000fe2000fffe0ff */
[----:B------:R-:W-:Y:S01]  /*0180*/  MOV R4, R8 ;  /* 0x0000000800047202 */ /* 0x000fe20000000f00 */
[----:B------:R-:W-:Y:S01]  /*0190*/  BSSY.RECONVERGENT B0, `(.L_x_0) ;  /* 0x0000031000007945 */ /* 0x000fe20003800200 */
[----:B------:R-:W-:Y:S01]  /*01a0*/  MOV R6, R0 ;  /* 0x0000000000067202 */ /* 0x000fe20000000f00 */
[----:B------:R-:W-:Y:S01]  /*01b0*/  UISETP.NE.AND UP0, UPT, UR4, 0x1000, UPT ;  /* 0x000010000400788c */ /* 0x000fe2000bf05270 */
[----:B------:R-:W-:Y:S02]  /*01c0*/  MOV R5, R13 ;  /* 0x0000000d00057202 */ /* 0x000fe40000000f00 */
[----:B------:R-:W-:Y:S02]  /*01d0*/  MOV R7, R11 ;  /* 0x0000000b00077202 */ /* 0x000fe40000000f00 */
[----:B------:R-:W-:Y:S02]  /*01e0*/  IADD3 R8, P1, PT, R4, 0x20, RZ ;  /* 0x0000002004087810 */ /* 0x000fe40007f3e0ff */
[----:B------:R-:W-:Y:S01]  /*01f0*/  IADD3 R0, P2, PT, R6, 0x20000, RZ ;  /* 0x0002000006007810 */ /* 0x000fe20007f5e0ff */
[----:B------:R-:W-:-:S12]  /*0200*/  @P0 BRA `(.L_x_1) ;  /* 0x0000000000a40947 */ /* 0x000fd80003800000 */
[----:B------:R-:W2:Y:S04]  /*0210*/  LDG.E R9, desc[UR6][R4.64+-0x10] ;  /* 0xfffff00604097981 */ /* 0x000ea8000c1e1900 */
[----:B------:R-:W2:Y:S04]  /*0220*/  LDG.E R10, desc[UR6][R6.64+-0x10000] ;  /* 0xff000006060a7981 */ /* 0x000ea8000c1e1900 */
[----:B------:R-:W3:Y:S01]  /*0230*/  LDG.E R12, desc[UR6][R2.64] ;  /* 0x00000006020c7981 */ /* 0x000ee2000c1e1900 */
[----:B--2---:R-:W-:-:S04]  /*0240*/  FADD R9, R9, R10 ;  /* 0x0000000a09097221 */ /* 0x004fc80000000000 */
[----:B---3--:R-:W-:-:S05]  /*0250*/  FADD R9, R9, R12 ;  /* 0x0000000c09097221 */ /* 0x008fca0000000000 */
[----:B------:R0:W-:Y:S04]  /*0260*/  STG.E desc[UR6][R2.64], R9 ;  /* 0x0000000902007986 */ /* 0x0001e8000c101906 */
[----:B------:R-:W2:Y:S04]  /*0270*/  LDG.E R10, desc[UR6][R4.64+-0xc] ;  /* 0xfffff406040a7981 */ /* 0x000ea8000c1e1900 */
[----:B------:R-:W2:Y:S02]  /*0280*/  LDG.E R11, desc[UR6][R6.64+-0xc000] ;  /* 0xff400006060b7981 */ /* 0x000ea4000c1e1900 */
[----:B--2---:R-:W-:-:S04]  /*0290*/  FADD R10, R10, R11 ;  /* 0x0000000b0a0a7221 */ /* 0x004fc80000000000 */
[----:B------:R-:W-:-:S05]  /*02a0*/  FADD R11, R9, R10 ;  /* 0x0000000a090b7221 */ /* 0x000fca0000000000 */
[----:B------:R1:W-:Y:S04]  /*02b0*/  STG.E desc[UR6][R2.64], R11 ;  /* 0x0000000b02007986 */ /* 0x0003e8000c101906 */
[----:B------:R-:W2:Y:S04]  /*02c0*/  LDG.E R10, desc[UR6][R4.64+-0x8] ;  /* 0xfffff806040a7981 */ /* 0x000ea8000c1e1900 */
[----:B------:R-:W2:Y:S02]  /*02d0*/  LDG.E R13, desc[UR6][R6.64+-0x8000] ;  /* 0xff800006060d7981 */ /* 0x000ea4000c1e1900 */
[----:B--2---:R-:W-:-:S04]  /*02e0*/  FADD R10, R10, R13 ;  /* 0x0000000d0a0a7221 */ /* 0x004fc80000000000 */
[----:B------:R-:W-:-:S05]  /*02f0*/  FADD R13, R11, R10 ;  /* 0x0000000a0b0d7221 */ /* 0x000fca0000000000 */
[----:B------:R2:W-:Y:S04]  /*0300*/  STG.E desc[UR6][R2.64], R13 ;  /* 0x0000000d02007986 */ /* 0x0005e8000c101906 */
[----:B0-----:R-:W3:Y:S04]  /*0310*/  LDG.E R9, desc[UR6][R4.64+-0x4] ;  /* 0xfffffc0604097981 */ /* 0x001ee8000c1e1900 */
[----:B------:R-:W3:Y:S02]  /*0320*/  LDG.E R10, desc[UR6][R6.64+-0x4000] ;  /* 0xffc00006060a7981 */ /* 0x000ee4000c1e1900 */
[----:B---3--:R-:W-:-:S04]  /*0330*/  FADD R10, R9, R10 ;  /* 0x0000000a090a7221 */ /* 0x008fc80000000000 */
[----:B------:R-:W-:-:S05]  /*0340*/  FADD R9, R13, R10 ;  /* 0x0000000a0d097221 */ /* 0x000fca0000000000 */
[----:B------:R0:W-:Y:S04]  /*0350*/  STG.E desc[UR6][R2.64], R9 ;  /* 0x0000000902007986 */ /* 0x0001e8000c101906 */
[----:B------:R-:W3:Y:S04]  /*0360*/  LDG.E R10, desc[UR6][R4.64] ;  /* 0x00000006040a7981 */ /* 0x000ee8000c1e1900 */
[----:B-1----:R-:W3:Y:S02]  /*0370*/  LDG.E R11, desc[UR6][R6.64] ;  /* 0x00000006060b7981 */ /* 0x002ee4000c1e1900 */
[----:B---3--:R-:W-:-:S04]  /*0380*/  FADD R10, R10, R11 ;  /* 0x0000000b0a0a7221 */ /* 0x008fc80000000000 */
[----:B------:R-:W-:-:S05]  /*0390*/  FADD R11, R9, R10 ;  /* 0x0000000a090b7221 */ /* 0x000fca0000000000 */
[----:B------:R1:W-:Y:S04]  /*03a0*/  STG.E desc[UR6][R2.64], R11 ;  /* 0x0000000b02007986 */ /* 0x0003e8000c101906 */
[----:B------:R-:W3:Y:S04]  /*03b0*/  LDG.E R10, desc[UR6][R4.64+0x4] ;  /* 0x00000406040a7981 */ /* 0x000ee8000c1e1900 */
[----:B--2---:R-:W3:Y:S02]  /*03c0*/  LDG.E R13, desc[UR6][R6.64+0x4000] ;  /* 0x00400006060d7981 */ /* 0x004ee4000c1e1900 */
[----:B---3--:R-:W-:-:S04]  /*03d0*/  FADD R10, R10, R13 ;  /* 0x0000000d0a0a7221 */ /* 0x008fc80000000000 */
        /* <DEDUP_REMOVED lines=11> */
[----:B------:R2:W-:Y:S02]  /*0490*/  STG.E desc[UR6][R2.64], R11 ;  /* 0x0000000b02007986 */ /* 0x0005e4000c101906 */
.L_x_1:
[----:B------:R-:W-:Y:S05]  /*04a0*/  BSYNC.RECONVERGENT B0 ;  /* 0x0000000000007941 */ /* 0x000fea0003800200 */
.L_x_0:
[----:B--2---:R-:W-:Y:S02]  /*04b0*/  IADD3.X R13, PT, PT, RZ, R5, RZ, P1, !PT ;  /* 0x00000005ff0d7210 */ /* 0x004fe40000ffe4ff */
[----:B------:R-:W-:Y:S01]  /*04c0*/  IADD3.X R11, PT, PT, RZ, R7, RZ, P2, !PT ;  /* 0x00000007ff0b7210 */ /* 0x000fe200017fe4ff */
[----:B------:R-:W-:Y:S06]  /*04d0*/  BRA.U UP0, `(.L_x_2) ;  /* 0xfffffffd00247547 */ /* 0x000fec000b83ffff */
[----:B------:R-:W-:Y:S05]  /*04e0*/  EXIT ;  /* 0x000000000000794d */ /* 0x000fea0003800000 */
.L_x_3:
[----:B------:R-:W-:-:S00]  /*04f0*/  BRA `(.L_x_3) ;  /* 0xfffffffc00fc7947 */ /* 0x000fc0000383ffff */
[----:B------:R-:W-:-:S00]  /*0500*/  NOP ;  /* 0x0000000000007918 */ /* 0x000fc00000000000 */
[----:B------:R-:W-:-:S00]  /*0510*/  NOP ;  /* 0x0000000000007918 */ /* 0x000fc00000000000 */
[----:B------:R-:W-:-:S00]  /*0520*/  NOP ;  /* 0x0000000000007918 */ /* 0x000fc00000000000 */
[----:B------:R-:W-:-:S00]  /*0530*/  NOP ;  /* 0x0000000000007918 */ /* 0x000fc00000000000 */
[----:B------:R-:W-:-:S00]  /*0540*/  NOP ;  /* 0x0000000000007918 */ /* 0x000fc00000000000 */
[----:B------:R-:W-:-:S00]  /*0550*/  NOP ;  /* 0x0000000000007918 */ /* 0x000fc00000000000 */
[----:B------:R-:W-:-:S00]  /*0560*/  NOP ;  /* 0x0000000000007918 */ /* 0x000fc00000000000 */
[----:B------:R-:W-:-:S00]  /*0570*/  NOP ;  /* 0x0000000000007918 */ /* 0x000fc00000000000 */
.L_x_4:


//--------------------- .nv.shared.reserved.0     --------------------------
	.section	.nv.shared.reserved.0,"aw",@nobits
	.weak		__nv_reservedSMEM_offset_0_alias
	.size		__nv_reservedSMEM_offset_0_alias, 0, 64
	.other		__nv_reservedSMEM_offset_0_alias,@"STO_CUDA_RESERVED_SHARED STV_DEFAULT"
__nv_reservedSMEM_offset_0_alias:
	.zero		0
	.zero		64


//--------------------- .nv.constant0._Z6kernelPfS_S_ --------------------------
	.section	.nv.constant0._Z6kernelPfS_S_,"a",@progbits
	.sectionflags	@""
	.align	4
.nv.constant0._Z6kernelPfS_S_:
	.zero		920


//--------------------- SYMBOLS --------------------------

	.type		.nv.reservedSmem.offset0,@object
	.size		.nv.reservedSmem.offset0,0x4
